//
// Generated by NVIDIA NVVM Compiler
//
// Compiler Build ID: CL-36424714
// Cuda compilation tools, release 13.0, V13.0.88
// Based on NVVM 20.0.0
//

.version 9.0
.target sm_100
.address_size 64

	// .globl	_Z12ShearSortRowPii

.visible .entry _Z12ShearSortRowPii(
	.param .u64 .ptr .align 1 _Z12ShearSortRowPii_param_0,
	.param .u32 _Z12ShearSortRowPii_param_1
)
{
	.reg .pred 	%p<39>;
	.reg .b32 	%r<98>;
	.reg .b64 	%rd<22>;

	ld.param.u64 	%rd5, [_Z12ShearSortRowPii_param_0];
	ld.param.u32 	%r63, [_Z12ShearSortRowPii_param_1];
	cvta.to.global.u64 	%rd1, %rd5;
	mov.u32 	%r64, %ctaid.x;
	mov.u32 	%r65, %ntid.x;
	mov.u32 	%r66, %tid.x;
	mad.lo.s32 	%r1, %r64, %r65, %r66;
	setp.ge.s32 	%p1, %r1, %r63;
	setp.lt.s32 	%p2, %r63, 1;
	or.pred  	%p3, %p1, %p2;
	@%p3 bra 	$L__BB0_50;
	setp.eq.s32 	%p4, %r63, 1;
	mul.lo.s32 	%r2, %r63, %r1;
	and.b32  	%r3, %r1, 1;
	and.b32  	%r4, %r1, -2147483647;
	@%p4 bra 	$L__BB0_50;
	add.s32 	%r68, %r63, -1;
	add.s32 	%r5, %r63, -2;
	and.b32  	%r6, %r68, 3;
	and.b32  	%r7, %r68, -4;
	neg.s32 	%r8, %r7;
	add.s32 	%r9, %r2, 3;
	add.s64 	%rd2, %rd1, 8;
	mov.b32 	%r79, 0;
$L__BB0_3:
	setp.lt.u32 	%p5, %r5, 3;
	mov.b32 	%r91, 0;
	@%p5 bra 	$L__BB0_29;
	mov.u32 	%r80, %r2;
	mov.u32 	%r81, %r9;
	mov.u32 	%r82, %r8;
$L__BB0_5:
	setp.ne.s32 	%p6, %r3, 0;
	mul.wide.s32 	%rd6, %r80, 4;
	add.s64 	%rd3, %rd2, %rd6;
	add.s32 	%r14, %r81, -2;
	@%p6 bra 	$L__BB0_7;
	ld.global.u32 	%r84, [%rd3+-8];
	ld.global.u32 	%r83, [%rd3+-4];
	setp.gt.s32 	%p7, %r84, %r83;
	@%p7 bra 	$L__BB0_9;
$L__BB0_7:
	setp.ne.s32 	%p8, %r4, 1;
	@%p8 bra 	$L__BB0_10;
	add.s32 	%r70, %r14, -1;
	mul.wide.u32 	%rd7, %r70, 4;
	add.s64 	%rd8, %rd1, %rd7;
	ld.global.u32 	%r84, [%rd8];
	ld.global.u32 	%r83, [%rd8+4];
	setp.ge.s32 	%p9, %r84, %r83;
	@%p9 bra 	$L__BB0_10;
$L__BB0_9:
	st.global.u32 	[%rd3+-8], %r83;
	st.global.u32 	[%rd3+-4], %r84;
$L__BB0_10:
	setp.ne.s32 	%p10, %r3, 0;
	@%p10 bra 	$L__BB0_12;
	ld.global.u32 	%r86, [%rd3+-4];
	ld.global.u32 	%r85, [%rd3];
	setp.gt.s32 	%p11, %r86, %r85;
	@%p11 bra 	$L__BB0_15;
$L__BB0_12:
	setp.ne.s32 	%p12, %r4, 1;
	@%p12 bra 	$L__BB0_16;
	mul.wide.u32 	%rd9, %r14, 4;
	add.s64 	%rd10, %rd1, %rd9;
	ld.global.u32 	%r86, [%rd10];
	ld.global.u32 	%r71, [%rd10+4];
	setp.ge.s32 	%p13, %r86, %r71;
	@%p13 bra 	$L__BB0_16;
	ld.global.u32 	%r85, [%rd3];
$L__BB0_15:
	st.global.u32 	[%rd3+-4], %r85;
	st.global.u32 	[%rd3], %r86;
$L__BB0_16:
	setp.ne.s32 	%p14, %r3, 0;
	@%p14 bra 	$L__BB0_18;
	ld.global.u32 	%r88, [%rd3];
	ld.global.u32 	%r87, [%rd3+4];
	setp.gt.s32 	%p15, %r88, %r87;
	@%p15 bra 	$L__BB0_21;
$L__BB0_18:
	setp.ne.s32 	%p16, %r4, 1;
	@%p16 bra 	$L__BB0_22;
	add.s32 	%r72, %r14, 1;
	mul.wide.u32 	%rd11, %r72, 4;
	add.s64 	%rd12, %rd1, %rd11;
	ld.global.u32 	%r88, [%rd12];
	ld.global.u32 	%r73, [%rd12+4];
	setp.ge.s32 	%p17, %r88, %r73;
	@%p17 bra 	$L__BB0_22;
	ld.global.u32 	%r87, [%rd3+4];
$L__BB0_21:
	st.global.u32 	[%rd3], %r87;
	st.global.u32 	[%rd3+4], %r88;
$L__BB0_22:
	setp.ne.s32 	%p18, %r3, 0;
	@%p18 bra 	$L__BB0_24;
	ld.global.u32 	%r90, [%rd3+4];
	ld.global.u32 	%r89, [%rd3+8];
	setp.gt.s32 	%p19, %r90, %r89;
	@%p19 bra 	$L__BB0_27;
$L__BB0_24:
	setp.ne.s32 	%p20, %r4, 1;
	@%p20 bra 	$L__BB0_28;
	mul.wide.u32 	%rd13, %r81, 4;
	add.s64 	%rd14, %rd1, %rd13;
	ld.global.u32 	%r90, [%rd14];
	ld.global.u32 	%r74, [%rd14+4];
	setp.ge.s32 	%p21, %r90, %r74;
	@%p21 bra 	$L__BB0_28;
	ld.global.u32 	%r89, [%rd3+8];
$L__BB0_27:
	st.global.u32 	[%rd3+4], %r89;
	st.global.u32 	[%rd3+8], %r90;
$L__BB0_28:
	add.s32 	%r82, %r82, 4;
	add.s32 	%r81, %r81, 4;
	add.s32 	%r80, %r80, 4;
	setp.ne.s32 	%p22, %r82, 0;
	mov.u32 	%r91, %r7;
	@%p22 bra 	$L__BB0_5;
$L__BB0_29:
	setp.eq.s32 	%p23, %r6, 0;
	@%p23 bra 	$L__BB0_49;
	setp.ne.s32 	%p24, %r3, 0;
	add.s32 	%r43, %r91, %r2;
	mul.wide.s32 	%rd15, %r43, 4;
	add.s64 	%rd4, %rd1, %rd15;
	@%p24 bra 	$L__BB0_32;
	ld.global.u32 	%r93, [%rd4];
	ld.global.u32 	%r92, [%rd4+4];
	setp.gt.s32 	%p25, %r93, %r92;
	@%p25 bra 	$L__BB0_34;
$L__BB0_32:
	setp.ne.s32 	%p26, %r4, 1;
	@%p26 bra 	$L__BB0_35;
	mul.wide.u32 	%rd16, %r43, 4;
	add.s64 	%rd17, %rd1, %rd16;
	ld.global.u32 	%r93, [%rd17];
	ld.global.u32 	%r92, [%rd17+4];
	setp.ge.s32 	%p27, %r93, %r92;
	@%p27 bra 	$L__BB0_35;
$L__BB0_34:
	st.global.u32 	[%rd4], %r92;
	st.global.u32 	[%rd4+4], %r93;
$L__BB0_35:
	setp.eq.s32 	%p28, %r6, 1;
	@%p28 bra 	$L__BB0_49;
	setp.ne.s32 	%p29, %r3, 0;
	@%p29 bra 	$L__BB0_38;
	ld.global.u32 	%r95, [%rd4+4];
	ld.global.u32 	%r94, [%rd4+8];
	setp.gt.s32 	%p30, %r95, %r94;
	@%p30 bra 	$L__BB0_41;
$L__BB0_38:
	setp.ne.s32 	%p31, %r4, 1;
	@%p31 bra 	$L__BB0_42;
	add.s32 	%r75, %r43, 1;
	mul.wide.u32 	%rd18, %r75, 4;
	add.s64 	%rd19, %rd1, %rd18;
	ld.global.u32 	%r95, [%rd19];
	ld.global.u32 	%r76, [%rd19+4];
	setp.ge.s32 	%p32, %r95, %r76;
	@%p32 bra 	$L__BB0_42;
	ld.global.u32 	%r94, [%rd4+8];
$L__BB0_41:
	st.global.u32 	[%rd4+4], %r94;
	st.global.u32 	[%rd4+8], %r95;
$L__BB0_42:
	setp.eq.s32 	%p33, %r6, 2;
	@%p33 bra 	$L__BB0_49;
	setp.ne.s32 	%p34, %r3, 0;
	@%p34 bra 	$L__BB0_45;
	ld.global.u32 	%r97, [%rd4+8];
	ld.global.u32 	%r96, [%rd4+12];
	setp.gt.s32 	%p35, %r97, %r96;
	@%p35 bra 	$L__BB0_48;
$L__BB0_45:
	setp.ne.s32 	%p36, %r4, 1;
	@%p36 bra 	$L__BB0_49;
	add.s32 	%r77, %r43, 2;
	mul.wide.u32 	%rd20, %r77, 4;
	add.s64 	%rd21, %rd1, %rd20;
	ld.global.u32 	%r97, [%rd21];
	ld.global.u32 	%r78, [%rd21+4];
	setp.ge.s32 	%p37, %r97, %r78;
	@%p37 bra 	$L__BB0_49;
	ld.global.u32 	%r96, [%rd4+12];
$L__BB0_48:
	st.global.u32 	[%rd4+8], %r96;
	st.global.u32 	[%rd4+12], %r97;
$L__BB0_49:
	add.s32 	%r79, %r79, 1;
	setp.ne.s32 	%p38, %r79, %r63;
	@%p38 bra 	$L__BB0_3;
$L__BB0_50:
	ret;

}
	// .globl	_Z15ShearSortColumnPii
.visible .entry _Z15ShearSortColumnPii(
	.param .u64 .ptr .align 1 _Z15ShearSortColumnPii_param_0,
	.param .u32 _Z15ShearSortColumnPii_param_1
)
{
	.reg .pred 	%p<27>;
	.reg .b32 	%r<82>;
	.reg .b64 	%rd<30>;

	ld.param.u64 	%rd24, [_Z15ShearSortColumnPii_param_0];
	ld.param.u32 	%r52, [_Z15ShearSortColumnPii_param_1];
	cvta.to.global.u64 	%rd1, %rd24;
	mov.u32 	%r53, %ctaid.x;
	mov.u32 	%r54, %ntid.x;
	mov.u32 	%r55, %tid.x;
	mad.lo.s32 	%r1, %r53, %r54, %r55;
	setp.ge.s32 	%p1, %r1, %r52;
	setp.lt.s32 	%p2, %r52, 2;
	or.pred  	%p3, %p1, %p2;
	@%p3 bra 	$L__BB1_43;
	add.s32 	%r57, %r52, -1;
	add.s32 	%r2, %r52, -2;
	add.s32 	%r58, %r52, 7;
	and.b32  	%r59, %r58, 7;
	add.s32 	%r3, %r59, -1;
	add.s32 	%r60, %r52, 3;
	and.b32  	%r4, %r60, 3;
	and.b32  	%r5, %r57, 7;
	and.b32  	%r6, %r57, -8;
	and.b32  	%r7, %r58, 3;
	and.b32  	%r8, %r60, 1;
	neg.s32 	%r9, %r6;
	shl.b32 	%r10, %r52, 3;
	mov.b32 	%r65, 0;
	mul.wide.u32 	%rd29, %r52, 4;
$L__BB1_2:
	setp.lt.u32 	%p4, %r2, 7;
	mov.b32 	%r79, 0;
	@%p4 bra 	$L__BB1_21;
	mov.u32 	%r66, %r1;
	mov.u32 	%r67, %r9;
$L__BB1_4:
	.pragma "nounroll";
	mul.wide.s32 	%rd25, %r66, 4;
	add.s64 	%rd2, %rd1, %rd25;
	ld.global.u32 	%r14, [%rd2];
	add.s64 	%rd4, %rd2, %rd29;
	ld.global.u32 	%r68, [%rd4];
	setp.le.s32 	%p5, %r14, %r68;
	@%p5 bra 	$L__BB1_6;
	st.global.u32 	[%rd2], %r68;
	st.global.u32 	[%rd4], %r14;
	mov.u32 	%r68, %r14;
$L__BB1_6:
	add.s64 	%rd5, %rd4, %rd29;
	ld.global.u32 	%r69, [%rd5];
	setp.le.s32 	%p6, %r68, %r69;
	@%p6 bra 	$L__BB1_8;
	st.global.u32 	[%rd4], %r69;
	st.global.u32 	[%rd5], %r68;
	mov.u32 	%r69, %r68;
$L__BB1_8:
	add.s64 	%rd6, %rd5, %rd29;
	ld.global.u32 	%r70, [%rd6];
	setp.le.s32 	%p7, %r69, %r70;
	@%p7 bra 	$L__BB1_10;
	st.global.u32 	[%rd5], %r70;
	st.global.u32 	[%rd6], %r69;
	mov.u32 	%r70, %r69;
$L__BB1_10:
	add.s64 	%rd7, %rd6, %rd29;
	ld.global.u32 	%r71, [%rd7];
	setp.le.s32 	%p8, %r70, %r71;
	@%p8 bra 	$L__BB1_12;
	st.global.u32 	[%rd6], %r71;
	st.global.u32 	[%rd7], %r70;
	mov.u32 	%r71, %r70;
$L__BB1_12:
	add.s64 	%rd8, %rd7, %rd29;
	ld.global.u32 	%r72, [%rd8];
	setp.le.s32 	%p9, %r71, %r72;
	@%p9 bra 	$L__BB1_14;
	st.global.u32 	[%rd7], %r72;
	st.global.u32 	[%rd8], %r71;
	mov.u32 	%r72, %r71;
$L__BB1_14:
	add.s64 	%rd9, %rd8, %rd29;
	ld.global.u32 	%r73, [%rd9];
	setp.le.s32 	%p10, %r72, %r73;
	@%p10 bra 	$L__BB1_16;
	st.global.u32 	[%rd8], %r73;
	st.global.u32 	[%rd9], %r72;
	mov.u32 	%r73, %r72;
$L__BB1_16:
	add.s64 	%rd10, %rd9, %rd29;
	ld.global.u32 	%r74, [%rd10];
	setp.le.s32 	%p11, %r73, %r74;
	@%p11 bra 	$L__BB1_18;
	st.global.u32 	[%rd9], %r74;
	st.global.u32 	[%rd10], %r73;
	mov.u32 	%r74, %r73;
$L__BB1_18:
	add.s64 	%rd11, %rd10, %rd29;
	ld.global.u32 	%r29, [%rd11];
	setp.le.s32 	%p12, %r74, %r29;
	@%p12 bra 	$L__BB1_20;
	st.global.u32 	[%rd10], %r29;
	st.global.u32 	[%rd11], %r74;
$L__BB1_20:
	add.s32 	%r67, %r67, 8;
	add.s32 	%r66, %r66, %r10;
	setp.ne.s32 	%p13, %r67, 0;
	mov.u32 	%r79, %r6;
	@%p13 bra 	$L__BB1_4;
$L__BB1_21:
	setp.eq.s32 	%p14, %r5, 0;
	@%p14 bra 	$L__BB1_42;
	setp.lt.u32 	%p15, %r3, 3;
	@%p15 bra 	$L__BB1_32;
	mad.lo.s32 	%r62, %r79, %r52, %r1;
	mul.wide.s32 	%rd26, %r62, 4;
	add.s64 	%rd12, %rd1, %rd26;
	ld.global.u32 	%r33, [%rd12];
	add.s64 	%rd14, %rd12, %rd29;
	ld.global.u32 	%r76, [%rd14];
	setp.le.s32 	%p16, %r33, %r76;
	@%p16 bra 	$L__BB1_25;
	st.global.u32 	[%rd12], %r76;
	st.global.u32 	[%rd14], %r33;
	mov.u32 	%r76, %r33;
$L__BB1_25:
	add.s64 	%rd15, %rd14, %rd29;
	ld.global.u32 	%r77, [%rd15];
	setp.le.s32 	%p17, %r76, %r77;
	@%p17 bra 	$L__BB1_27;
	st.global.u32 	[%rd14], %r77;
	st.global.u32 	[%rd15], %r76;
	mov.u32 	%r77, %r76;
$L__BB1_27:
	add.s64 	%rd16, %rd15, %rd29;
	ld.global.u32 	%r78, [%rd16];
	setp.le.s32 	%p18, %r77, %r78;
	@%p18 bra 	$L__BB1_29;
	st.global.u32 	[%rd15], %r78;
	st.global.u32 	[%rd16], %r77;
	mov.u32 	%r78, %r77;
$L__BB1_29:
	add.s64 	%rd17, %rd16, %rd29;
	ld.global.u32 	%r40, [%rd17];
	setp.le.s32 	%p19, %r78, %r40;
	@%p19 bra 	$L__BB1_31;
	st.global.u32 	[%rd16], %r40;
	st.global.u32 	[%rd17], %r78;
$L__BB1_31:
	add.s32 	%r79, %r79, 4;
$L__BB1_32:
	setp.eq.s32 	%p20, %r7, 0;
	@%p20 bra 	$L__BB1_42;
	setp.eq.s32 	%p21, %r4, 1;
	@%p21 bra 	$L__BB1_39;
	mad.lo.s32 	%r63, %r79, %r52, %r1;
	mul.wide.s32 	%rd27, %r63, 4;
	add.s64 	%rd18, %rd1, %rd27;
	ld.global.u32 	%r43, [%rd18];
	add.s64 	%rd20, %rd18, %rd29;
	ld.global.u32 	%r80, [%rd20];
	setp.le.s32 	%p22, %r43, %r80;
	@%p22 bra 	$L__BB1_36;
	st.global.u32 	[%rd18], %r80;
	st.global.u32 	[%rd20], %r43;
	mov.u32 	%r80, %r43;
$L__BB1_36:
	add.s64 	%rd21, %rd20, %rd29;
	ld.global.u32 	%r46, [%rd21];
	setp.le.s32 	%p23, %r80, %r46;
	@%p23 bra 	$L__BB1_38;
	st.global.u32 	[%rd20], %r46;
	st.global.u32 	[%rd21], %r80;
$L__BB1_38:
	add.s32 	%r79, %r79, 2;
$L__BB1_39:
	setp.eq.s32 	%p24, %r8, 0;
	@%p24 bra 	$L__BB1_42;
	mad.lo.s32 	%r64, %r79, %r52, %r1;
	mul.wide.s32 	%rd28, %r64, 4;
	add.s64 	%rd22, %rd1, %rd28;
	ld.global.u32 	%r49, [%rd22];
	add.s64 	%rd23, %rd22, %rd29;
	ld.global.u32 	%r50, [%rd23];
	setp.le.s32 	%p25, %r49, %r50;
	@%p25 bra 	$L__BB1_42;
	st.global.u32 	[%rd22], %r50;
	st.global.u32 	[%rd23], %r49;
$L__BB1_42:
	add.s32 	%r65, %r65, 1;
	setp.ne.s32 	%p26, %r65, %r52;
	@%p26 bra 	$L__BB1_2;
$L__BB1_43:
	ret;

}


// ===== COMPILED SASS (sm_100) =====

	.target	sm_100

	.elftype	@"ET_EXEC"


//--------------------- .note.nv.tkinfo           --------------------------
	.section	.note.nv.tkinfo,"",@"SHT_NOTE"
	.sectionflags	@"SHF_NOTE_NV_TKINFO"
	.tkinfo
        /*0018*/ 	.word	0x00000002
        /*0030*/ 	.string	""
        /*0030*/ 	.string	"ptxas"
        /*0030*/ 	.string	"Cuda compilation tools, release 13.0, V13.0.88"
        /*0030*/ 	.string	"Build cuda_13.0.r13.0/compiler.36424714_0"
        /*0030*/ 	.string	"-arch sm_100 -m 64 "



//--------------------- .note.nv.cuinfo           --------------------------
	.section	.note.nv.cuinfo,"",@"SHT_NOTE"
	.sectionflags	@"SHF_NOTE_NV_CUINFO"
        /*0018*/ 	.short	0x0002
        /*001a*/ 	.short	0x0064
        /*001c*/ 	.short	0x0082
	.zero		2


//--------------------- .nv.info                  --------------------------
	.section	.nv.info,"",@"SHT_CUDA_INFO"
	.align	4


	//----- nvinfo : EIATTR_REGCOUNT
	.align		4
        /*0000*/ 	.byte	0x04, 0x2f
        /*0002*/ 	.short	(.L_1 - .L_0)
	.align		4
.L_0:
        /*0004*/ 	.word	index@(_Z12ShearSortRowPii)
        /*0008*/ 	.word	0x00000016


	//----- nvinfo : EIATTR_FRAME_SIZE
	.align		4
.L_1:
        /*000c*/ 	.byte	0x04, 0x11
        /*000e*/ 	.short	(.L_3 - .L_2)
	.align		4
.L_2:
        /*0010*/ 	.word	index@(_Z12ShearSortRowPii)
        /*0014*/ 	.word	0x00000000


	//----- nvinfo : EIATTR_REGCOUNT
	.align		4
.L_3:
        /*0018*/ 	.byte	0x04, 0x2f
        /*001a*/ 	.short	(.L_5 - .L_4)
	.align		4
.L_4:
        /*001c*/ 	.word	index@(_Z15ShearSortColumnPii)
        /*0020*/ 	.word	0x0000001e


	//----- nvinfo : EIATTR_FRAME_SIZE
	.align		4
.L_5:
        /*0024*/ 	.byte	0x04, 0x11
        /*0026*/ 	.short	(.L_7 - .L_6)
	.align		4
.L_6:
        /*0028*/ 	.word	index@(_Z15ShearSortColumnPii)
        /*002c*/ 	.word	0x00000000


	//----- nvinfo : EIATTR_MIN_STACK_SIZE
	.align		4
.L_7:
        /*0030*/ 	.byte	0x04, 0x12
        /*0032*/ 	.short	(.L_9 - .L_8)
	.align		4
.L_8:
        /*0034*/ 	.word	index@(_Z15ShearSortColumnPii)
        /*0038*/ 	.word	0x00000000


	//----- nvinfo : EIATTR_MIN_STACK_SIZE
	.align		4
.L_9:
        /*003c*/ 	.byte	0x04, 0x12
        /*003e*/ 	.short	(.L_11 - .L_10)
	.align		4
.L_10:
        /*0040*/ 	.word	index@(_Z12ShearSortRowPii)
        /*0044*/ 	.word	0x00000000
.L_11:


//--------------------- .nv.compat                --------------------------
	.section	.nv.compat,"",@"SHT_CUDA_COMPAT_INFO"
	.align	4
        /*0000*/ 	.byte	0x02, 0x09, 0x00, 0x00, 0x02, 0x02, 0x01, 0x00, 0x02, 0x05, 0x05, 0x00, 0x03, 0x07, 0x01, 0x01
        /*0010*/ 	.byte	0x02, 0x03, 0x00, 0x00, 0x02, 0x06, 0x01, 0x00, 0x04, 0x0b, 0x08, 0x00, 0x09, 0x00, 0x00, 0x00
        /*0020*/ 	.byte	0x00, 0x00, 0x00, 0x00


//--------------------- .nv.info._Z15ShearSortColumnPii --------------------------
	.section	.nv.info._Z15ShearSortColumnPii,"",@"SHT_CUDA_INFO"
	.sectionflags	@""
	.align	4


	//----- nvinfo : EIATTR_CUDA_API_VERSION
	.align		4
        /*0000*/ 	.byte	0x04, 0x37
        /*0002*/ 	.short	(.L_13 - .L_12)
.L_12:
        /*0004*/ 	.word	0x00000082


	//----- nvinfo : EIATTR_KPARAM_INFO
	.align		4
.L_13:
        /*0008*/ 	.byte	0x04, 0x17
        /*000a*/ 	.short	(.L_15 - .L_14)
.L_14:
        /*000c*/ 	.word	0x00000000
        /*0010*/ 	.short	0x0001
        /*0012*/ 	.short	0x0008
        /*0014*/ 	.byte	0x00, 0xf0, 0x11, 0x00


	//----- nvinfo : EIATTR_KPARAM_INFO
	.align		4
.L_15:
        /*0018*/ 	.byte	0x04, 0x17
        /*001a*/ 	.short	(.L_17 - .L_16)
.L_16:
        /*001c*/ 	.word	0x00000000
        /*0020*/ 	.short	0x0000
        /*0022*/ 	.short	0x0000
        /*0024*/ 	.byte	0x00, 0xf5, 0x21, 0x00


	//----- nvinfo : EIATTR_SPARSE_MMA_MASK
	.align		4
.L_17:
        /*0028*/ 	.byte	0x03, 0x50
        /*002a*/ 	.short	0x0000


	//----- nvinfo : EIATTR_MAXREG_COUNT
	.align		4
        /*002c*/ 	.byte	0x03, 0x1b
        /*002e*/ 	.short	0x00ff


	//----- nvinfo : EIATTR_MERCURY_ISA_VERSION
	.align		4
        /*0030*/ 	.byte	0x03, 0x5f
        /*0032*/ 	.short	0x0101


	//----- nvinfo : EIATTR_VRC_CTA_INIT_COUNT
	.align		4
        /*0034*/ 	.byte	0x02, 0x4a
	.zero		1
	.zero		1


	//----- nvinfo : EIATTR_EXIT_INSTR_OFFSETS
	.align		4
        /*0038*/ 	.byte	0x04, 0x1c
        /*003a*/ 	.short	(.L_19 - .L_18)


	//   ....[0]....
.L_18:
        /*003c*/ 	.word	0x00000080


	//   ....[1]....
        /*0040*/ 	.word	0x00000950


	//----- nvinfo : EIATTR_CBANK_PARAM_SIZE
	.align		4
.L_19:
        /*0044*/ 	.byte	0x03, 0x19
        /*0046*/ 	.short	0x000c


	//----- nvinfo : EIATTR_PARAM_CBANK
	.align		4
        /*0048*/ 	.byte	0x04, 0x0a
        /*004a*/ 	.short	(.L_21 - .L_20)
	.align		4
.L_20:
        /*004c*/ 	.word	index@(.nv.constant0._Z15ShearSortColumnPii)
        /*0050*/ 	.short	0x0380
        /*0052*/ 	.short	0x000c


	//----- nvinfo : EIATTR_SW_WAR
	.align		4
.L_21:
        /*0054*/ 	.byte	0x04, 0x36
        /*0056*/ 	.short	(.L_23 - .L_22)
.L_22:
        /*0058*/ 	.word	0x00000008
.L_23:


//--------------------- .nv.info._Z12ShearSortRowPii --------------------------
	.section	.nv.info._Z12ShearSortRowPii,"",@"SHT_CUDA_INFO"
	.sectionflags	@""
	.align	4


	//----- nvinfo : EIATTR_CUDA_API_VERSION
	.align		4
        /*0000*/ 	.byte	0x04, 0x37
        /*0002*/ 	.short	(.L_25 - .L_24)
.L_24:
        /*0004*/ 	.word	0x00000082


	//----- nvinfo : EIATTR_KPARAM_INFO
	.align		4
.L_25:
        /*0008*/ 	.byte	0x04, 0x17
        /*000a*/ 	.short	(.L_27 - .L_26)
.L_26:
        /*000c*/ 	.word	0x00000000
        /*0010*/ 	.short	0x0001
        /*0012*/ 	.short	0x0008
        /*0014*/ 	.byte	0x00, 0xf0, 0x11, 0x00


	//----- nvinfo : EIATTR_KPARAM_INFO
	.align		4
.L_27:
        /*0018*/ 	.byte	0x04, 0x17
        /*001a*/ 	.short	(.L_29 - .L_28)
.L_28:
        /*001c*/ 	.word	0x00000000
        /*0020*/ 	.short	0x0000
        /*0022*/ 	.short	0x0000
        /*0024*/ 	.byte	0x00, 0xf5, 0x21, 0x00


	//----- nvinfo : EIATTR_SPARSE_MMA_MASK
	.align		4
.L_29:
        /*0028*/ 	.byte	0x03, 0x50
        /*002a*/ 	.short	0x0000


	//----- nvinfo : EIATTR_MAXREG_COUNT
	.align		4
        /*002c*/ 	.byte	0x03, 0x1b
        /*002e*/ 	.short	0x00ff


	//----- nvinfo : EIATTR_MERCURY_ISA_VERSION
	.align		4
        /*0030*/ 	.byte	0x03, 0x5f
        /*0032*/ 	.short	0x0101


	//----- nvinfo : EIATTR_VRC_CTA_INIT_COUNT
	.align		4
        /*0034*/ 	.byte	0x02, 0x4a
	.zero		1
	.zero		1


	//----- nvinfo : EIATTR_EXIT_INSTR_OFFSETS
	.align		4
        /*0038*/ 	.byte	0x04, 0x1c
        /*003a*/ 	.short	(.L_31 - .L_30)


	//   ....[0]....
.L_30:
        /*003c*/ 	.word	0x00000080


	//   ....[1]....
        /*0040*/ 	.word	0x000000a0


	//   ....[2]....
        /*0044*/ 	.word	0x00000d90


	//----- nvinfo : EIATTR_CRS_STACK_SIZE
	.align		4
.L_31:
        /*0048*/ 	.byte	0x04, 0x1e
        /*004a*/ 	.short	(.L_33 - .L_32)
.L_32:
        /*004c*/ 	.word	0x00000000


	//----- nvinfo : EIATTR_CBANK_PARAM_SIZE
	.align		4
.L_33:
        /*0050*/ 	.byte	0x03, 0x19
        /*0052*/ 	.short	0x000c


	//----- nvinfo : EIATTR_PARAM_CBANK
	.align		4
        /*0054*/ 	.byte	0x04, 0x0a
        /*0056*/ 	.short	(.L_35 - .L_34)
	.align		4
.L_34:
        /*0058*/ 	.word	index@(.nv.constant0._Z12ShearSortRowPii)
        /*005c*/ 	.short	0x0380
        /*005e*/ 	.short	0x000c


	//----- nvinfo : EIATTR_SW_WAR
	.align		4
.L_35:
        /*0060*/ 	.byte	0x04, 0x36
        /*0062*/ 	.short	(.L_37 - .L_36)
.L_36:
        /*0064*/ 	.word	0x00000008
.L_37:


//--------------------- .nv.callgraph             --------------------------
	.section	.nv.callgraph,"",@"SHT_CUDA_CALLGRAPH"
	.align	4
	.sectionentsize	8
	.align		4
        /*0000*/ 	.word	0x00000000
	.align		4
        /*0004*/ 	.word	0xffffffff
	.align		4
        /*0008*/ 	.word	0x00000000
	.align		4
        /*000c*/ 	.word	0xfffffffe
	.align		4
        /*0010*/ 	.word	0x00000000
	.align		4
        /*0014*/ 	.word	0xfffffffd
	.align		4
        /*0018*/ 	.word	0x00000000
	.align		4
        /*001c*/ 	.word	0xfffffffc


//--------------------- .text._Z15ShearSortColumnPii --------------------------
	.section	.text._Z15ShearSortColumnPii,"ax",@progbits
	.align	128
        .global         _Z15ShearSortColumnPii
        .type           _Z15ShearSortColumnPii,@function
        .size           _Z15ShearSortColumnPii,(.L_x_46 - _Z15ShearSortColumnPii)
        .other          _Z15ShearSortColumnPii,@"STO_CUDA_ENTRY STV_DEFAULT"
_Z15ShearSortColumnPii:
.text._Z15ShearSortColumnPii:
[----:B------:R-:W-:Y:S01]  /*0000*/  LDC R1, c[0x0][0x37c] ;  /* 0x0000df00ff017b82 */ /* 0x000fe20000000800 */
[----:B------:R-:W0:Y:S07]  /*0010*/  S2R R3, SR_TID.X ;  /* 0x0000000000037919 */ /* 0x000e2e0000002100 */
[----:B------:R-:W0:Y:S08]  /*0020*/  S2UR UR4, SR_CTAID.X ;  /* 0x00000000000479c3 */ /* 0x000e300000002500 */
[----:B------:R-:W0:Y:S08]  /*0030*/  LDC R0, c[0x0][0x360] ;  /* 0x0000d800ff007b82 */ /* 0x000e300000000800 */
[----:B------:R-:W1:Y:S01]  /*0040*/  LDC R5, c[0x0][0x388] ;  /* 0x0000e200ff057b82 */ /* 0x000e620000000800 */
[----:B0-----:R-:W-:Y:S01]  /*0050*/  IMAD R0, R0, UR4, R3 ;  /* 0x0000000400007c24 */ /* 0x001fe2000f8e0203 */
[----:B-1----:R-:W-:-:S04]  /*0060*/  ISETP.GE.AND P0, PT, R5, 0x2, PT ;  /* 0x000000020500780c */ /* 0x002fc80003f06270 */
[----:B------:R-:W-:-:S13]  /*0070*/  ISETP.GE.OR P0, PT, R0, R5, !P0 ;  /* 0x000000050000720c */ /* 0x000fda0004706670 */
[----:B------:R-:W-:Y:S05]  /*0080*/  @P0 EXIT ;  /* 0x000000000000094d */ /* 0x000fea0003800000 */
[C---:B------:R-:W-:Y:S01]  /*0090*/  VIADD R18, R5.reuse, 0x7 ;  /* 0x0000000705127836 */ /* 0x040fe20000000000 */
[C---:B------:R-:W-:Y:S01]  /*00a0*/  IADD3 R3, PT, PT, R5.reuse, -0x2, RZ ;  /* 0xfffffffe05037810 */ /* 0x040fe20007ffe0ff */
[C---:B------:R-:W-:Y:S01]  /*00b0*/  VIADD R19, R5.reuse, 0x3 ;  /* 0x0000000305137836 */ /* 0x040fe20000000000 */
[----:B------:R-:W0:Y:S01]  /*00c0*/  LDCU.64 UR6, c[0x0][0x358] ;  /* 0x00006b00ff0677ac */ /* 0x000e220008000a00 */
[----:B------:R-:W-:Y:S01]  /*00d0*/  VIADD R12, R5, 0xffffffff ;  /* 0xffffffff050c7836 */ /* 0x000fe20000000000 */
[----:B------:R-:W-:Y:S02]  /*00e0*/  LOP3.LUT R2, R18, 0x7, RZ, 0xc0, !PT ;  /* 0x0000000712027812 */ /* 0x000fe400078ec0ff */
[----:B------:R-:W-:Y:S01]  /*00f0*/  LOP3.LUT R4, R19, 0x3, RZ, 0xc0, !PT ;  /* 0x0000000313047812 */ /* 0x000fe200078ec0ff */
[----:B------:R-:W-:Y:S01]  /*0100*/  UMOV UR4, URZ ;  /* 0x000000ff00047c82 */ /* 0x000fe20008000000 */
[----:B------:R-:W-:Y:S01]  /*0110*/  LOP3.LUT R13, R12, 0xfffffff8, RZ, 0xc0, !PT ;  /* 0xfffffff80c0d7812 */ /* 0x000fe200078ec0ff */
[----:B------:R-:W-:Y:S01]  /*0120*/  VIADD R2, R2, 0xffffffff ;  /* 0xffffffff02027836 */ /* 0x000fe20000000000 */
[----:B------:R-:W-:-:S02]  /*0130*/  ISETP.GE.U32.AND P0, PT, R3, 0x7, PT ;  /* 0x000000070300780c */ /* 0x000fc40003f06070 */
[----:B------:R-:W-:Y:S02]  /*0140*/  ISETP.NE.AND P1, PT, R4, 0x1, PT ;  /* 0x000000010400780c */ /* 0x000fe40003f25270 */
[----:B------:R-:W-:Y:S02]  /*0150*/  ISETP.GE.U32.AND P2, PT, R2, 0x3, PT ;  /* 0x000000030200780c */ /* 0x000fe40003f46070 */
[----:B------:R-:W-:-:S11]  /*0160*/  IADD3 R14, PT, PT, -R13, RZ, RZ ;  /* 0x000000ff0d0e7210 */ /* 0x000fd60007ffe1ff */
.L_x_5:
[----:B-1----:R-:W1:Y:S01]  /*0170*/  LDCU UR5, c[0x0][0x388] ;  /* 0x00007100ff0577ac */ /* 0x002e620008000800 */
[----:B---3--:R-:W-:Y:S01]  /*0180*/  HFMA2 R2, -RZ, RZ, 0, 0 ;  /* 0x00000000ff027431 */ /* 0x008fe200000001ff */
[----:B------:R-:W-:Y:S01]  /*0190*/  UIADD3 UR4, UPT, UPT, UR4, 0x1, URZ ;  /* 0x0000000104047890 */ /* 0x000fe2000fffe0ff */
[----:B-1----:R-:W-:-:S05]  /*01a0*/  IMAD.U32 R15, RZ, RZ, UR5 ;  /* 0x00000005ff0f7e24 */ /* 0x002fca000f8e00ff */
[----:B------:R-:W-:Y:S01]  /*01b0*/  ISETP.NE.AND P3, PT, R15, UR4, PT ;  /* 0x000000040f007c0c */ /* 0x000fe2000bf65270 */
[----:B--2---:R-:W-:-:S12]  /*01c0*/  @!P0 BRA `(.L_x_0) ;  /* 0x0000000000e88947 */ /* 0x004fd80003800000 */
[----:B------:R-:W1:Y:S01]  /*01d0*/  LDC R15, c[0x0][0x388] ;  /* 0x0000e200ff0f7b82 */ /* 0x000e620000000800 */
[----:B------:R-:W-:Y:S01]  /*01e0*/  IMAD.MOV.U32 R16, RZ, RZ, R0 ;  /* 0x000000ffff107224 */ /* 0x000fe200078e0000 */
[----:B------:R-:W-:-:S06]  /*01f0*/  MOV R17, R14 ;  /* 0x0000000e00117202 */ /* 0x000fcc0000000f00 */
[----:B------:R-:W2:Y:S02]  /*0200*/  LDC.64 R2, c[0x0][0x380] ;  /* 0x0000e000ff027b82 */ /* 0x000ea40000000a00 */
.L_x_1:
[----:B--2---:R-:W-:-:S05]  /*0210*/  IMAD.WIDE R8, R16, 0x4, R2 ;  /* 0x0000000410087825 */ /* 0x004fca00078e0202 */
[----:B0-----:R-:W2:Y:S01]  /*0220*/  LDG.E R20, desc[UR6][R8.64] ;  /* 0x0000000608147981 */ /* 0x001ea2000c1e1900 */
[----:B-1----:R-:W-:-:S05]  /*0230*/  IMAD.WIDE.U32 R10, R15, 0x4, R8 ;  /* 0x000000040f0a7825 */ /* 0x002fca00078e0008 */
[----:B------:R-:W2:Y:S01]  /*0240*/  LDG.E R21, desc[UR6][R10.64] ;  /* 0x000000060a157981 */ /* 0x000ea2000c1e1900 */
[----:B------:R-:W-:Y:S01]  /*0250*/  IMAD.WIDE.U32 R4, R15, 0x4, R10 ;  /* 0x000000040f047825 */ /* 0x000fe200078e000a */
[----:B--2---:R-:W-:-:S13]  /*0260*/  ISETP.GT.AND P4, PT, R20, R21, PT ;  /* 0x000000151400720c */ /* 0x004fda0003f84270 */
[----:B------:R0:W-:Y:S04]  /*0270*/  @P4 STG.E desc[UR6][R8.64], R21 ;  /* 0x0000001508004986 */ /* 0x0001e8000c101906 */
[----:B------:R-:W-:Y:S04]  /*0280*/  @P4 STG.E desc[UR6][R10.64], R20 ;  /* 0x000000140a004986 */ /* 0x000fe8000c101906 */
[----:B------:R-:W2:Y:S01]  /*0290*/  LDG.E R23, desc[UR6][R4.64] ;  /* 0x0000000604177981 */ /* 0x000ea2000c1e1900 */
[----:B0-----:R-:W-:Y:S02]  /*02a0*/  @P4 IMAD.MOV.U32 R21, RZ, RZ, R20 ;  /* 0x000000ffff154224 */ /* 0x001fe400078e0014 */
[----:B------:R-:W-:-:S03]  /*02b0*/  IMAD.WIDE.U32 R6, R15, 0x4, R4 ;  /* 0x000000040f067825 */ /* 0x000fc600078e0004 */
[----:B--2---:R-:W-:-:S13]  /*02c0*/  ISETP.GT.AND P4, PT, R21, R23, PT ;  /* 0x000000171500720c */ /* 0x004fda0003f84270 */
[----:B------:R0:W-:Y:S04]  /*02d0*/  @P4 STG.E desc[UR6][R10.64], R23 ;  /* 0x000000170a004986 */ /* 0x0001e8000c101906 */
[----:B------:R-:W-:Y:S04]  /*02e0*/  @P4 STG.E desc[UR6][R4.64], R21 ;  /* 0x0000001504004986 */ /* 0x000fe8000c101906 */
[----:B------:R-:W2:Y:S01]  /*02f0*/  LDG.E R25, desc[UR6][R6.64] ;  /* 0x0000000606197981 */ /* 0x000ea2000c1e1900 */
[----:B0-----:R-:W-:Y:S01]  /*0300*/  @P4 MOV R23, R21 ;  /* 0x0000001500174202 */ /* 0x001fe20000000f00 */
[----:B------:R-:W-:-:S03]  /*0310*/  IMAD.WIDE.U32 R8, R15, 0x4, R6 ;  /* 0x000000040f087825 */ /* 0x000fc600078e0006 */
        /* <DEDUP_REMOVED lines=26> */
[----:B------:R3:W-:Y:S04]  /*04c0*/  @P4 STG.E desc[UR6][R6.64], R23 ;  /* 0x0000001706004986 */ /* 0x0007e8000c101906 */
[----:B------:R-:W2:Y:S01]  /*04d0*/  LDG.E R20, desc[UR6][R8.64] ;  /* 0x0000000608147981 */ /* 0x000ea2000c1e1900 */
[----:B0-----:R-:W-:Y:S01]  /*04e0*/  @P4 IMAD.MOV.U32 R25, RZ, RZ, R23 ;  /* 0x000000ffff194224 */ /* 0x001fe200078e0017 */
[----:B------:R-:W-:Y:S01]  /*04f0*/  IADD3 R17, PT, PT, R17, 0x8, RZ ;  /* 0x0000000811117810 */ /* 0x000fe20007ffe0ff */
[----:B------:R-:W-:-:S03]  /*0500*/  IMAD R16, R15, 0x8, R16 ;  /* 0x000000080f107824 */ /* 0x000fc600078e0210 */
[----:B--2---:R-:W-:-:S13]  /*0510*/  ISETP.GT.AND P4, PT, R25, R20, PT ;  /* 0x000000141900720c */ /* 0x004fda0003f84270 */
[----:B------:R3:W-:Y:S04]  /*0520*/  @P4 STG.E desc[UR6][R6.64], R20 ;  /* 0x0000001406004986 */ /* 0x0007e8000c101906 */
[----:B------:R3:W-:Y:S01]  /*0530*/  @P4 STG.E desc[UR6][R8.64], R25 ;  /* 0x0000001908004986 */ /* 0x0007e2000c101906 */
[----:B------:R-:W-:-:S13]  /*0540*/  ISETP.NE.AND P4, PT, R17, RZ, PT ;  /* 0x000000ff1100720c */ /* 0x000fda0003f85270 */
[----:B---3--:R-:W-:Y:S05]  /*0550*/  @P4 BRA `(.L_x_1) ;  /* 0xfffffffc002c4947 */ /* 0x008fea000383ffff */
[----:B------:R-:W-:-:S07]  /*0560*/  MOV R2, R13 ;  /* 0x0000000d00027202 */ /* 0x000fce0000000f00 */
.L_x_0:
[----:B------:R-:W-:-:S13]  /*0570*/  LOP3.LUT P4, RZ, R12, 0x7, RZ, 0xc0, !PT ;  /* 0x000000070cff7812 */ /* 0x000fda000788c0ff */
[----:B------:R-:W-:Y:S05]  /*0580*/  @!P4 BRA `(.L_x_2) ;  /* 0x0000000000ecc947 */ /* 0x000fea0003800000 */
[----:B------:R-:W-:Y:S01]  /*0590*/  LOP3.LUT P4, RZ, R18, 0x3, RZ, 0xc0, !PT ;  /* 0x0000000312ff7812 */ /* 0x000fe2000788c0ff */
[----:B------:R-:W-:-:S12]  /*05a0*/  @!P2 BRA `(.L_x_3) ;  /* 0x000000000070a947 */ /* 0x000fd80003800000 */
[----:B------:R-:W1:Y:S01]  /*05b0*/  LDC.64 R10, c[0x0][0x380] ;  /* 0x0000e000ff0a7b82 */ /* 0x000e620000000a00 */
[----:B------:R-:W-:-:S04]  /*05c0*/  IMAD R3, R2, R15, R0 ;  /* 0x0000000f02037224 */ /* 0x000fc800078e0200 */
[----:B-1----:R-:W-:-:S05]  /*05d0*/  IMAD.WIDE R10, R3, 0x4, R10 ;  /* 0x00000004030a7825 */ /* 0x002fca00078e020a */
[----:B0-----:R-:W2:Y:S01]  /*05e0*/  LDG.E R16, desc[UR6][R10.64] ;  /* 0x000000060a107981 */ /* 0x001ea2000c1e1900 */
[----:B------:R-:W-:-:S05]  /*05f0*/  IMAD.WIDE.U32 R8, R15, 0x4, R10 ;  /* 0x000000040f087825 */ /* 0x000fca00078e000a */
        /* <DEDUP_REMOVED lines=19> */
[----:B------:R-:W-:-:S04]  /*0730*/  IADD3 R2, PT, PT, R2, 0x4, RZ ;  /* 0x0000000402027810 */ /* 0x000fc80007ffe0ff */
[----:B--2---:R-:W-:-:S13]  /*0740*/  ISETP.GT.AND P5, PT, R21, R16, PT ;  /* 0x000000101500720c */ /* 0x004fda0003fa4270 */
[----:B------:R1:W-:Y:S04]  /*0750*/  @P5 STG.E desc[UR6][R6.64], R16 ;  /* 0x0000001006005986 */ /* 0x0003e8000c101906 */
[----:B------:R1:W-:Y:S02]  /*0760*/  @P5 STG.E desc[UR6][R10.64], R21 ;  /* 0x000000150a005986 */ /* 0x0003e4000c101906 */
.L_x_3:
[----:B------:R-:W-:Y:S05]  /*0770*/  @!P4 BRA `(.L_x_2) ;  /* 0x000000000070c947 */ /* 0x000fea0003800000 */
[----:B------:R-:W-:Y:S01]  /*0780*/  LOP3.LUT P4, RZ, R19, 0x1, RZ, 0xc0, !PT ;  /* 0x0000000113ff7812 */ /* 0x000fe2000788c0ff */
[----:B------:R-:W-:-:S12]  /*0790*/  @!P1 BRA `(.L_x_4) ;  /* 0x0000000000409947 */ /* 0x000fd80003800000 */
[----:B------:R-:W2:Y:S01]  /*07a0*/  LDC.64 R4, c[0x0][0x380] ;  /* 0x0000e000ff047b82 */ /* 0x000ea20000000a00 */
[----:B------:R-:W-:-:S04]  /*07b0*/  IMAD R9, R2, R15, R0 ;  /* 0x0000000f02097224 */ /* 0x000fc800078e0200 */
[----:B--2---:R-:W-:-:S05]  /*07c0*/  IMAD.WIDE R8, R9, 0x4, R4 ;  /* 0x0000000409087825 */ /* 0x004fca00078e0204 */
[----:B01----:R-:W2:Y:S01]  /*07d0*/  LDG.E R10, desc[UR6][R8.64] ;  /* 0x00000006080a7981 */ /* 0x003ea2000c1e1900 */
[----:B------:R-:W-:-:S05]  /*07e0*/  IMAD.WIDE.U32 R4, R15, 0x4, R8 ;  /* 0x000000040f047825 */ /* 0x000fca00078e0008 */
[----:B------:R-:W2:Y:S01]  /*07f0*/  LDG.E R3, desc[UR6][R4.64] ;  /* 0x0000000604037981 */ /* 0x000ea2000c1e1900 */
[----:B------:R-:W-:Y:S01]  /*0800*/  IMAD.WIDE.U32 R6, R15, 0x4, R4 ;  /* 0x000000040f067825 */ /* 0x000fe200078e0004 */
[----:B--2---:R-:W-:-:S13]  /*0810*/  ISETP.GT.AND P5, PT, R10, R3, PT ;  /* 0x000000030a00720c */ /* 0x004fda0003fa4270 */
[----:B------:R0:W-:Y:S04]  /*0820*/  @P5 STG.E desc[UR6][R8.64], R3 ;  /* 0x0000000308005986 */ /* 0x0001e8000c101906 */
[----:B------:R2:W-:Y:S04]  /*0830*/  @P5 STG.E desc[UR6][R4.64], R10 ;  /* 0x0000000a04005986 */ /* 0x0005e8000c101906 */
[----:B------:R-:W3:Y:S01]  /*0840*/  LDG.E R11, desc[UR6][R6.64] ;  /* 0x00000006060b7981 */ /* 0x000ee2000c1e1900 */
[----:B0-----:R-:W-:Y:S01]  /*0850*/  @P5 IMAD.MOV.U32 R3, RZ, RZ, R10 ;  /* 0x000000ffff035224 */ /* 0x001fe200078e000a */
[----:B------:R-:W-:-:S04]  /*0860*/  IADD3 R2, PT, PT, R2, 0x2, RZ ;  /* 0x0000000202027810 */ /* 0x000fc80007ffe0ff */
[----:B---3--:R-:W-:-:S13]  /*0870*/  ISETP.GT.AND P5, PT, R3, R11, PT ;  /* 0x0000000b0300720c */ /* 0x008fda0003fa4270 */
[----:B------:R2:W-:Y:S04]  /*0880*/  @P5 STG.E desc[UR6][R4.64], R11 ;  /* 0x0000000b04005986 */ /* 0x0005e8000c101906 */
[----:B------:R2:W-:Y:S02]  /*0890*/  @P5 STG.E desc[UR6][R6.64], R3 ;  /* 0x0000000306005986 */ /* 0x0005e4000c101906 */
.L_x_4:
[----:B------:R-:W-:Y:S05]  /*08a0*/  @!P4 BRA `(.L_x_2) ;  /* 0x000000000024c947 */ /* 0x000fea0003800000 */
[----:B--2---:R-:W2:Y:S01]  /*08b0*/  LDC.64 R4, c[0x0][0x380] ;  /* 0x0000e000ff047b82 */ /* 0x004ea20000000a00 */
[----:B------:R-:W-:-:S04]  /*08c0*/  IMAD R3, R2, R15, R0 ;  /* 0x0000000f02037224 */ /* 0x000fc800078e0200 */
[----:B--2---:R-:W-:-:S05]  /*08d0*/  IMAD.WIDE R2, R3, 0x4, R4 ;  /* 0x0000000403027825 */ /* 0x004fca00078e0204 */
[----:B01----:R-:W2:Y:S01]  /*08e0*/  LDG.E R7, desc[UR6][R2.64] ;  /* 0x0000000602077981 */ /* 0x003ea2000c1e1900 */
[----:B------:R-:W-:-:S05]  /*08f0*/  IMAD.WIDE.U32 R4, R15, 0x4, R2 ;  /* 0x000000040f047825 */ /* 0x000fca00078e0002 */
[----:B------:R-:W2:Y:S02]  /*0900*/  LDG.E R6, desc[UR6][R4.64] ;  /* 0x0000000604067981 */ /* 0x000ea4000c1e1900 */
[----:B--2---:R-:W-:-:S13]  /*0910*/  ISETP.GT.AND P4, PT, R7, R6, PT ;  /* 0x000000060700720c */ /* 0x004fda0003f84270 */
[----:B------:R3:W-:Y:S04]  /*0920*/  @P4 STG.E desc[UR6][R2.64], R6 ;  /* 0x0000000602004986 */ /* 0x0007e8000c101906 */
[----:B------:R3:W-:Y:S02]  /*0930*/  @P4 STG.E desc[UR6][R4.64], R7 ;  /* 0x0000000704004986 */ /* 0x0007e4000c101906 */
.L_x_2:
[----:B------:R-:W-:Y:S05]  /*0940*/  @P3 BRA `(.L_x_5) ;  /* 0xfffffff800083947 */ /* 0x000fea000383ffff */
[----:B0-----:R-:W-:Y:S05]  /*0950*/  EXIT ;  /* 0x000000000000794d */ /* 0x001fea0003800000 */
.L_x_6:
[----:B------:R-:W-:-:S00]  /*0960*/  BRA `(.L_x_6) ;  /* 0xfffffffc00fc7947 */ /* 0x000fc0000383ffff */
[----:B------:R-:W-:-:S00]  /*0970*/  NOP ;  /* 0x0000000000007918 */ /* 0x000fc00000000000 */
        /* <DEDUP_REMOVED lines=8> */
.L_x_46:


//--------------------- .text._Z12ShearSortRowPii --------------------------
	.section	.text._Z12ShearSortRowPii,"ax",@progbits
	.align	128
        .global         _Z12ShearSortRowPii
        .type           _Z12ShearSortRowPii,@function
        .size           _Z12ShearSortRowPii,(.L_x_47 - _Z12ShearSortRowPii)
        .other          _Z12ShearSortRowPii,@"STO_CUDA_ENTRY STV_DEFAULT"
_Z12ShearSortRowPii:
.text._Z12ShearSortRowPii:
        /* <DEDUP_REMOVED lines=9> */
[----:B------:R-:W-:-:S13]  /*0090*/  ISETP.NE.AND P0, PT, R2, 0x1, PT ;  /* 0x000000010200780c */ /* 0x000fda0003f05270 */
[----:B------:R-:W-:Y:S05]  /*00a0*/  @!P0 EXIT ;  /* 0x000000000000894d */ /* 0x000fea0003800000 */
[----:B------:R-:W0:Y:S01]  /*00b0*/  LDCU.64 UR6, c[0x0][0x380] ;  /* 0x00007000ff0677ac */ /* 0x000e220008000a00 */
[C---:B------:R-:W-:Y:S01]  /*00c0*/  VIADD R0, R2.reuse, 0xfffffffe ;  /* 0xfffffffe02007836 */ /* 0x040fe20000000000 */
[C---:B------:R-:W-:Y:S01]  /*00d0*/  LOP3.LUT R16, R7.reuse, 0x1, RZ, 0xc0, !PT ;  /* 0x0000000107107812 */ /* 0x040fe200078ec0ff */
[----:B------:R-:W-:Y:S01]  /*00e0*/  VIADD R8, R2, 0xffffffff ;  /* 0xffffffff02087836 */ /* 0x000fe20000000000 */
[----:B------:R-:W1:Y:S02]  /*00f0*/  LDCU.64 UR8, c[0x0][0x358] ;  /* 0x00006b00ff0877ac */ /* 0x000e640008000a00 */
[----:B------:R-:W-:Y:S01]  /*0100*/  ISETP.GE.U32.AND P0, PT, R0, 0x3, PT ;  /* 0x000000030000780c */ /* 0x000fe20003f06070 */
[C---:B------:R-:W-:Y:S01]  /*0110*/  IMAD R0, R7.reuse, R2, RZ ;  /* 0x0000000207007224 */ /* 0x040fe200078e02ff */
[----:B------:R-:W-:Y:S01]  /*0120*/  LOP3.LUT R6, R8, 0xfffffffc, RZ, 0xc0, !PT ;  /* 0xfffffffc08067812 */ /* 0x000fe200078ec0ff */
[----:B------:R-:W-:Y:S01]  /*0130*/  UMOV UR4, URZ ;  /* 0x000000ff00047c82 */ /* 0x000fe20008000000 */
[----:B------:R-:W-:Y:S01]  /*0140*/  LOP3.LUT R7, R7, 0x80000001, RZ, 0xc0, !PT ;  /* 0x8000000107077812 */ /* 0x000fe200078ec0ff */
[----:B------:R-:W-:Y:S01]  /*0150*/  VIADD R9, R0, 0x3 ;  /* 0x0000000300097836 */ /* 0x000fe20000000000 */
[----:B------:R-:W-:Y:S01]  /*0160*/  LOP3.LUT R8, R8, 0x3, RZ, 0xc0, !PT ;  /* 0x0000000308087812 */ /* 0x000fe200078ec0ff */
[----:B------:R-:W-:Y:S01]  /*0170*/  IMAD.MOV R10, RZ, RZ, -R6 ;  /* 0x000000ffff0a7224 */ /* 0x000fe200078e0a06 */
[----:B0-----:R-:W-:-:S04]  /*0180*/  UIADD3 UR5, UP0, UPT, UR6, 0x8, URZ ;  /* 0x0000000806057890 */ /* 0x001fc8000ff1e0ff */
[----:B-1----:R-:W-:-:S12]  /*0190*/  UIADD3.X UR6, UPT, UPT, URZ, UR7, URZ, UP0, !UPT ;  /* 0x00000007ff067290 */ /* 0x002fd800087fe4ff */
.L_x_44:
[----:B0-----:R-:W0:Y:S01]  /*01a0*/  LDCU UR7, c[0x0][0x388] ;  /* 0x00007100ff0777ac */ /* 0x001e220008000800 */
[----:B-12---:R-:W-:Y:S01]  /*01b0*/  IMAD.MOV.U32 R3, RZ, RZ, RZ ;  /* 0x000000ffff037224 */ /* 0x006fe200078e00ff */
[----:B------:R-:W-:-:S04]  /*01c0*/  UIADD3 UR4, UPT, UPT, UR4, 0x1, URZ ;  /* 0x0000000104047890 */ /* 0x000fc8000fffe0ff */
[----:B0-----:R-:W-:Y:S01]  /*01d0*/  UISETP.NE.AND UP0, UPT, UR4, UR7, UPT ;  /* 0x000000070400728c */ /* 0x001fe2000bf05270 */
[----:B---34-:R-:W-:Y:S10]  /*01e0*/  @!P0 BRA `(.L_x_7) ;  /* 0x0000000400b48947 */ /* 0x018ff40003800000 */
[----:B------:R-:W0:Y:S01]  /*01f0*/  LDC.64 R2, c[0x0][0x380] ;  /* 0x0000e000ff027b82 */ /* 0x000e220000000a00 */
[----:B------:R-:W-:Y:S01]  /*0200*/  ISETP.NE.AND P2, PT, R16, RZ, PT ;  /* 0x000000ff1000720c */ /* 0x000fe20003f45270 */
[----:B------:R-:W-:Y:S02]  /*0210*/  IMAD.MOV.U32 R12, RZ, RZ, R0 ;  /* 0x000000ffff0c7224 */ /* 0x000fe400078e0000 */
[----:B------:R-:W-:Y:S02]  /*0220*/  IMAD.MOV.U32 R13, RZ, RZ, R9 ;  /* 0x000000ffff0d7224 */ /* 0x000fe400078e0009 */
[----:B------:R-:W-:-:S08]  /*0230*/  IMAD.MOV.U32 R11, RZ, RZ, R10 ;  /* 0x000000ffff0b7224 */ /* 0x000fd000078e000a */
.L_x_28:
[----:B------:R-:W-:Y:S01]  /*0240*/  VIADD R11, R11, 0x4 ;  /* 0x000000040b0b7836 */ /* 0x000fe20000000000 */
[----:B------:R-:W-:Y:S01]  /*0250*/  BSSY.RECONVERGENT B0, `(.L_x_8) ;  /* 0x000001a000007945 */ /* 0x000fe20003800200 */
[----:B-1234-:R-:W-:-:S03]  /*0260*/  IMAD.U32 R4, RZ, RZ, UR5 ;  /* 0x00000005ff047e24 */ /* 0x01efc6000f8e00ff */
[----:B------:R-:W-:Y:S01]  /*0270*/  BSSY.RELIABLE B1, `(.L_x_9) ;  /* 0x0000015000017945 */ /* 0x000fe20003800100 */
[----:B------:R-:W-:Y:S01]  /*0280*/  IMAD.U32 R5, RZ, RZ, UR6 ;  /* 0x00000006ff057e24 */ /* 0x000fe2000f8e00ff */
[----:B------:R-:W-:Y:S01]  /*0290*/  ISETP.NE.AND P1, PT, R11, RZ, PT ;  /* 0x000000ff0b00720c */ /* 0x000fe20003f25270 */
[----:B------:R-:W-:Y:S02]  /*02a0*/  VIADD R19, R13, 0xfffffffe ;  /* 0xfffffffe0d137836 */ /* 0x000fe40000000000 */
[----:B------:R-:W-:Y:S01]  /*02b0*/  IMAD.WIDE R4, R12, 0x4, R4 ;  /* 0x000000040c047825 */ /* 0x000fe200078e0204 */
[----:B------:R-:W-:Y:S09]  /*02c0*/  @P2 BRA `(.L_x_10) ;  /* 0x0000000000102947 */ /* 0x000ff20003800000 */
[----:B------:R-:W2:Y:S04]  /*02d0*/  LDG.E R15, desc[UR8][R4.64+-0x8] ;  /* 0xfffff808040f7981 */ /* 0x000ea8000c1e1900 */
[----:B------:R-:W2:Y:S02]  /*02e0*/  LDG.E R14, desc[UR8][R4.64+-0x4] ;  /* 0xfffffc08040e7981 */ /* 0x000ea4000c1e1900 */
[----:B--2---:R-:W-:-:S13]  /*02f0*/  ISETP.GT.AND P2, PT, R15, R14, PT ;  /* 0x0000000e0f00720c */ /* 0x004fda0003f44270 */
[----:B------:R-:W-:Y:S05]  /*0300*/  @P2 BRA `(.L_x_11) ;  /* 0x00000000002c2947 */ /* 0x000fea0003800000 */
.L_x_10:
[----:B------:R-:W-:-:S13]  /*0310*/  ISETP.NE.AND P2, PT, R7, 0x1, PT ;  /* 0x000000010700780c */ /* 0x000fda0003f45270 */
[----:B------:R-:W-:Y:S05]  /*0320*/  @P2 BREAK.RELIABLE B1 ;  /* 0x0000000000012942 */ /* 0x000fea0003800100 */
[----:B------:R-:W-:Y:S05]  /*0330*/  @P2 BRA `(.L_x_12) ;  /* 0x00000000002c2947 */ /* 0x000fea0003800000 */
[----:B------:R-:W-:-:S04]  /*0340*/  VIADD R15, R13, 0xfffffffd ;  /* 0xfffffffd0d0f7836 */ /* 0x000fc80000000000 */
[----:B0-----:R-:W-:-:S05]  /*0350*/  IMAD.WIDE.U32 R14, R15, 0x4, R2 ;  /* 0x000000040f0e7825 */ /* 0x001fca00078e0002 */
[----:B------:R-:W2:Y:S04]  /*0360*/  LDG.E R17, desc[UR8][R14.64] ;  /* 0x000000080e117981 */ /* 0x000ea8000c1e1900 */
[----:B------:R-:W2:Y:S02]  /*0370*/  LDG.E R14, desc[UR8][R14.64+0x4] ;  /* 0x000004080e0e7981 */ /* 0x000ea4000c1e1900 */
[----:B--2---:R-:W-:-:S13]  /*0380*/  ISETP.GE.AND P2, PT, R17, R14, PT ;  /* 0x0000000e1100720c */ /* 0x004fda0003f46270 */
[----:B------:R-:W-:Y:S05]  /*0390*/  @P2 BREAK.RELIABLE B1 ;  /* 0x0000000000012942 */ /* 0x000fea0003800100 */
[----:B------:R-:W-:Y:S05]  /*03a0*/  @P2 BRA `(.L_x_12) ;  /* 0x0000000000102947 */ /* 0x000fea0003800000 */
[----:B------:R-:W-:-:S07]  /*03b0*/  IMAD.MOV.U32 R15, RZ, RZ, R17 ;  /* 0x000000ffff0f7224 */ /* 0x000fce00078e0011 */
.L_x_11:
[----:B------:R-:W-:Y:S05]  /*03c0*/  BSYNC.RELIABLE B1 ;  /* 0x0000000000017941 */ /* 0x000fea0003800100 */
.L_x_9:
[----:B------:R1:W-:Y:S04]  /*03d0*/  STG.E desc[UR8][R4.64+-0x8], R14 ;  /* 0xfffff80e04007986 */ /* 0x0003e8000c101908 */
[----:B------:R1:W-:Y:S02]  /*03e0*/  STG.E desc[UR8][R4.64+-0x4], R15 ;  /* 0xfffffc0f04007986 */ /* 0x0003e4000c101908 */
.L_x_12:
[----:B------:R-:W-:Y:S05]  /*03f0*/  BSYNC.RECONVERGENT B0 ;  /* 0x0000000000007941 */ /* 0x000fea0003800200 */
.L_x_8:
[----:B------:R-:W-:Y:S05]  /*0400*/  WARPSYNC.ALL ;  /* 0x0000000000007948 */ /* 0x000fea0003800000 */
[----:B------:R-:W-:Y:S01]  /*0410*/  ISETP.NE.AND P2, PT, R16, RZ, PT ;  /* 0x000000ff1000720c */ /* 0x000fe20003f45270 */
[----:B------:R-:W-:Y:S04]  /*0420*/  BSSY.RECONVERGENT B0, `(.L_x_13) ;  /* 0x0000015000007945 */ /* 0x000fe80003800200 */
[----:B------:R-:W-:Y:S08]  /*0430*/  BSSY.RELIABLE B1, `(.L_x_14) ;  /* 0x0000011000017945 */ /* 0x000ff00003800100 */
[----:B------:R-:W-:Y:S05]  /*0440*/  @P2 BRA `(.L_x_15) ;  /* 0x0000000000102947 */ /* 0x000fea0003800000 */
[----:B-1----:R-:W2:Y:S04]  /*0450*/  LDG.E R15, desc[UR8][R4.64+-0x4] ;  /* 0xfffffc08040f7981 */ /* 0x002ea8000c1e1900 */
[----:B------:R-:W2:Y:S02]  /*0460*/  LDG.E R14, desc[UR8][R4.64] ;  /* 0x00000008040e7981 */ /* 0x000ea4000c1e1900 */
[----:B--2---:R-:W-:-:S13]  /*0470*/  ISETP.GT.AND P3, PT, R15, R14, PT ;  /* 0x0000000e0f00720c */ /* 0x004fda0003f64270 */
[----:B------:R-:W-:Y:S05]  /*0480*/  @P3 BRA `(.L_x_16) ;  /* 0x00000000002c3947 */ /* 0x000fea0003800000 */
.L_x_15:
[----:B------:R-:W-:-:S13]  /*0490*/  ISETP.NE.AND P3, PT, R7, 0x1, PT ;  /* 0x000000010700780c */ /* 0x000fda0003f65270 */
[----:B------:R-:W-:Y:S05]  /*04a0*/  @P3 BREAK.RELIABLE B1 ;  /* 0x0000000000013942 */ /* 0x000fea0003800100 */
[----:B------:R-:W-:Y:S05]  /*04b0*/  @P3 BRA `(.L_x_17) ;  /* 0x00000000002c3947 */ /* 0x000fea0003800000 */
[----:B01----:R-:W-:-:S05]  /*04c0*/  IMAD.WIDE.U32 R14, R19, 0x4, R2 ;  /* 0x00000004130e7825 */ /* 0x003fca00078e0002 */
[----:B------:R-:W2:Y:S04]  /*04d0*/  LDG.E R17, desc[UR8][R14.64] ;  /* 0x000000080e117981 */ /* 0x000ea8000c1e1900 */
[----:B------:R-:W2:Y:S02]  /*04e0*/  LDG.E R18, desc[UR8][R14.64+0x4] ;  /* 0x000004080e127981 */ /* 0x000ea4000c1e1900 */
[----:B--2---:R-:W-:-:S13]  /*04f0*/  ISETP.GE.AND P3, PT, R17, R18, PT ;  /* 0x000000121100720c */ /* 0x004fda0003f66270 */
[----:B------:R-:W-:Y:S05]  /*0500*/  @P3 BREAK.RELIABLE B1 ;  /* 0x0000000000013942 */ /* 0x000fea0003800100 */
[----:B------:R-:W-:Y:S05]  /*0510*/  @P3 BRA `(.L_x_17) ;  /* 0x0000000000143947 */ /* 0x000fea0003800000 */
[----:B------:R1:W5:Y:S01]  /*0520*/  LDG.E R14, desc[UR8][R4.64] ;  /* 0x00000008040e7981 */ /* 0x000362000c1e1900 */
[----:B------:R-:W-:-:S07]  /*0530*/  IMAD.MOV.U32 R15, RZ, RZ, R17 ;  /* 0x000000ffff0f7224 */ /* 0x000fce00078e0011 */
.L_x_16:
[----:B------:R-:W-:Y:S05]  /*0540*/  BSYNC.RELIABLE B1 ;  /* 0x0000000000017941 */ /* 0x000fea0003800100 */
.L_x_14:
[----:B-----5:R2:W-:Y:S04]  /*0550*/  STG.E desc[UR8][R4.64+-0x4], R14 ;  /* 0xfffffc0e04007986 */ /* 0x0205e8000c101908 */
[----:B------:R2:W-:Y:S02]  /*0560*/  STG.E desc[UR8][R4.64], R15 ;  /* 0x0000000f04007986 */ /* 0x0005e4000c101908 */
.L_x_17:
[----:B------:R-:W-:Y:S05]  /*0570*/  BSYNC.RECONVERGENT B0 ;  /* 0x0000000000007941 */ /* 0x000fea0003800200 */
.L_x_13:
[----:B------:R-:W-:Y:S05]  /*0580*/  WARPSYNC.ALL ;  /* 0x0000000000007948 */ /* 0x000fea0003800000 */
[----:B------:R-:W-:Y:S04]  /*0590*/  BSSY.RECONVERGENT B0, `(.L_x_18) ;  /* 0x0000016000007945 */ /* 0x000fe80003800200 */
[----:B------:R-:W-:Y:S04]  /*05a0*/  BSSY.RELIABLE B1, `(.L_x_19) ;  /* 0x0000012000017945 */ /* 0x000fe80003800100 */
[----:B------:R-:W-:Y:S05]  /*05b0*/  @P2 BRA `(.L_x_20) ;  /* 0x0000000000102947 */ /* 0x000fea0003800000 */
[----:B-12---:R-:W2:Y:S04]  /*05c0*/  LDG.E R15, desc[UR8][R4.64] ;  /* 0x00000008040f7981 */ /* 0x006ea8000c1e1900 */
[----:B------:R-:W2:Y:S02]  /*05d0*/  LDG.E R14, desc[UR8][R4.64+0x4] ;  /* 0x00000408040e7981 */ /* 0x000ea4000c1e1900 */
[----:B--2---:R-:W-:-:S13]  /*05e0*/  ISETP.GT.AND P3, PT, R15, R14, PT ;  /* 0x0000000e0f00720c */ /* 0x004fda0003f64270 */
[----:B------:R-:W-:Y:S05]  /*05f0*/  @P3 BRA `(.L_x_21) ;  /* 0x0000000000303947 */ /* 0x000fea0003800000 */
.L_x_20:
[----:B------:R-:W-:-:S13]  /*0600*/  ISETP.NE.AND P3, PT, R7, 0x1, PT ;  /* 0x000000010700780c */ /* 0x000fda0003f65270 */
[----:B------:R-:W-:Y:S05]  /*0610*/  @P3 BREAK.RELIABLE B1 ;  /* 0x0000000000013942 */ /* 0x000fea0003800100 */
[----:B------:R-:W-:Y:S05]  /*0620*/  @P3 BRA `(.L_x_22) ;  /* 0x0000000000303947 */ /* 0x000fea0003800000 */
[----:B-12---:R-:W-:-:S04]  /*0630*/  VIADD R15, R13, 0xffffffff ;  /* 0xffffffff0d0f7836 */ /* 0x006fc80000000000 */
[----:B0-----:R-:W-:-:S05]  /*0640*/  IMAD.WIDE.U32 R14, R15, 0x4, R2 ;  /* 0x000000040f0e7825 */ /* 0x001fca00078e0002 */
[----:B------:R-:W2:Y:S04]  /*0650*/  LDG.E R17, desc[UR8][R14.64] ;  /* 0x000000080e117981 */ /* 0x000ea8000c1e1900 */
[----:B------:R-:W2:Y:S02]  /*0660*/  LDG.E R18, desc[UR8][R14.64+0x4] ;  /* 0x000004080e127981 */ /* 0x000ea4000c1e1900 */
[----:B--2---:R-:W-:-:S13]  /*0670*/  ISETP.GE.AND P3, PT, R17, R18, PT ;  /* 0x000000121100720c */ /* 0x004fda0003f66270 */
[----:B------:R-:W-:Y:S05]  /*0680*/  @P3 BREAK.RELIABLE B1 ;  /* 0x0000000000013942 */ /* 0x000fea0003800100 */
[----:B------:R-:W-:Y:S05]  /*0690*/  @P3 BRA `(.L_x_22) ;  /* 0x0000000000143947 */ /* 0x000fea0003800000 */
[----:B------:R1:W5:Y:S01]  /*06a0*/  LDG.E R14, desc[UR8][R4.64+0x4] ;  /* 0x00000408040e7981 */ /* 0x000362000c1e1900 */
[----:B------:R-:W-:-:S07]  /*06b0*/  IMAD.MOV.U32 R15, RZ, RZ, R17 ;  /* 0x000000ffff0f7224 */ /* 0x000fce00078e0011 */
.L_x_21:
[----:B------:R-:W-:Y:S05]  /*06c0*/  BSYNC.RELIABLE B1 ;  /* 0x0000000000017941 */ /* 0x000fea0003800100 */
.L_x_19:
[----:B-----5:R3:W-:Y:S04]  /*06d0*/  STG.E desc[UR8][R4.64], R14 ;  /* 0x0000000e04007986 */ /* 0x0207e8000c101908 */
[----:B------:R3:W-:Y:S02]  /*06e0*/  STG.E desc[UR8][R4.64+0x4], R15 ;  /* 0x0000040f04007986 */ /* 0x0007e4000c101908 */
.L_x_22:
[----:B------:R-:W-:Y:S05]  /*06f0*/  BSYNC.RECONVERGENT B0 ;  /* 0x0000000000007941 */ /* 0x000fea0003800200 */
.L_x_18:
[----:B------:R-:W-:Y:S05]  /*0700*/  WARPSYNC.ALL ;  /* 0x0000000000007948 */ /* 0x000fea0003800000 */
[----:B------:R-:W-:Y:S04]  /*0710*/  BSSY.RECONVERGENT B0, `(.L_x_23) ;  /* 0x0000015000007945 */ /* 0x000fe80003800200 */
[----:B------:R-:W-:Y:S04]  /*0720*/  BSSY.RELIABLE B1, `(.L_x_24) ;  /* 0x0000011000017945 */ /* 0x000fe80003800100 */
[----:B------:R-:W-:Y:S05]  /*0730*/  @P2 BRA `(.L_x_25) ;  /* 0x0000000000102947 */ /* 0x000fea0003800000 */
[----:B-123--:R-:W2:Y:S04]  /*0740*/  LDG.E R15, desc[UR8][R4.64+0x4] ;  /* 0x00000408040f7981 */ /* 0x00eea8000c1e1900 */
[----:B------:R-:W2:Y:S02]  /*0750*/  LDG.E R14, desc[UR8][R4.64+0x8] ;  /* 0x00000808040e7981 */ /* 0x000ea4000c1e1900 */
[----:B--2---:R-:W-:-:S13]  /*0760*/  ISETP.GT.AND P3, PT, R15, R14, PT ;  /* 0x0000000e0f00720c */ /* 0x004fda0003f64270 */
[----:B------:R-:W-:Y:S05]  /*0770*/  @P3 BRA `(.L_x_26) ;  /* 0x00000000002c3947 */ /* 0x000fea0003800000 */
.L_x_25:
[----:B------:R-:W-:-:S13]  /*0780*/  ISETP.NE.AND P3, PT, R7, 0x1, PT ;  /* 0x000000010700780c */ /* 0x000fda0003f65270 */
[----:B------:R-:W-:Y:S05]  /*0790*/  @P3 BREAK.RELIABLE B1 ;  /* 0x0000000000013942 */ /* 0x000fea0003800100 */
[----:B------:R-:W-:Y:S05]  /*07a0*/  @P3 BRA `(.L_x_27) ;  /* 0x00000000002c3947 */ /* 0x000fea0003800000 */
[----:B0123--:R-:W-:-:S05]  /*07b0*/  IMAD.WIDE.U32 R14, R13, 0x4, R2 ;  /* 0x000000040d0e7825 */ /* 0x00ffca00078e0002 */
[----:B------:R-:W2:Y:S04]  /*07c0*/  LDG.E R17, desc[UR8][R14.64] ;  /* 0x000000080e117981 */ /* 0x000ea8000c1e1900 */
[----:B------:R-:W2:Y:S02]  /*07d0*/  LDG.E R18, desc[UR8][R14.64+0x4] ;  /* 0x000004080e127981 */ /* 0x000ea4000c1e1900 */
[----:B--2---:R-:W-:-:S13]  /*07e0*/  ISETP.GE.AND P3, PT, R17, R18, PT ;  /* 0x000000121100720c */ /* 0x004fda0003f66270 */
[----:B------:R-:W-:Y:S05]  /*07f0*/  @P3 BREAK.RELIABLE B1 ;  /* 0x0000000000013942 */ /* 0x000fea0003800100 */
[----:B------:R-:W-:Y:S05]  /*0800*/  @P3 BRA `(.L_x_27) ;  /* 0x0000000000143947 */ /* 0x000fea0003800000 */
[----:B------:R1:W5:Y:S01]  /*0810*/  LDG.E R14, desc[UR8][R4.64+0x8] ;  /* 0x00000808040e7981 */ /* 0x000362000c1e1900 */
[----:B------:R-:W-:-:S07]  /*0820*/  IMAD.MOV.U32 R15, RZ, RZ, R17 ;  /* 0x000000ffff0f7224 */ /* 0x000fce00078e0011 */
.L_x_26:
[----:B------:R-:W-:Y:S05]  /*0830*/  BSYNC.RELIABLE B1 ;  /* 0x0000000000017941 */ /* 0x000fea0003800100 */
.L_x_24:
[----:B-----5:R4:W-:Y:S04]  /*0840*/  STG.E desc[UR8][R4.64+0x4], R14 ;  /* 0x0000040e04007986 */ /* 0x0209e8000c101908 */
[----:B------:R4:W-:Y:S02]  /*0850*/  STG.E desc[UR8][R4.64+0x8], R15 ;  /* 0x0000080f04007986 */ /* 0x0009e4000c101908 */
.L_x_27:
[----:B------:R-:W-:Y:S05]  /*0860*/  BSYNC.RECONVERGENT B0 ;  /* 0x0000000000007941 */ /* 0x000fea0003800200 */
.L_x_23:
[----:B------:R-:W-:Y:S05]  /*0870*/  WARPSYNC.ALL ;  /* 0x0000000000007948 */ /* 0x000fea0003800000 */
[----:B------:R-:W-:Y:S02]  /*0880*/  VIADD R13, R13, 0x4 ;  /* 0x000000040d0d7836 */ /* 0x000fe40000000000 */
[----:B------:R-:W-:Y:S01]  /*0890*/  VIADD R12, R12, 0x4 ;  /* 0x000000040c0c7836 */ /* 0x000fe20000000000 */
[----:B------:R-:W-:Y:S06]  /*08a0*/  @P1 BRA `(.L_x_28) ;  /* 0xfffffff800641947 */ /* 0x000fec000383ffff */
[----:B0-----:R-:W-:-:S07]  /*08b0*/  IMAD.MOV.U32 R3, RZ, RZ, R6 ;  /* 0x000000ffff037224 */ /* 0x001fce00078e0006 */
.L_x_7:
[----:B------:R-:W-:-:S13]  /*08c0*/  ISETP.NE.AND P1, PT, R8, RZ, PT ;  /* 0x000000ff0800720c */ /* 0x000fda0003f25270 */
[----:B------:R-:W-:Y:S05]  /*08d0*/  @!P1 BRA `(.L_x_29) ;  /* 0x0000000400289947 */ /* 0x000fea0003800000 */
[----:B-1234-:R-:W0:Y:S01]  /*08e0*/  LDC.64 R4, c[0x0][0x380] ;  /* 0x0000e000ff047b82 */ /* 0x01ee220000000a00 */
[----:B------:R-:W-:Y:S01]  /*08f0*/  ISETP.NE.AND P1, PT, R16, RZ, PT ;  /* 0x000000ff1000720c */ /* 0x000fe20003f25270 */
[----:B------:R-:W-:Y:S01]  /*0900*/  IMAD.IADD R15, R0, 0x1, R3 ;  /* 0x00000001000f7824 */ /* 0x000fe200078e0203 */
[----:B------:R-:W-:Y:S04]  /*0910*/  BSSY.RECONVERGENT B0, `(.L_x_30) ;  /* 0x0000014000007945 */ /* 0x000fe80003800200 */
[----:B------:R-:W-:Y:S01]  /*0920*/  BSSY.RELIABLE B1, `(.L_x_31) ;  /* 0x0000010000017945 */ /* 0x000fe20003800100 */
[----:B0-----:R-:W-:-:S06]  /*0930*/  IMAD.WIDE R2, R15, 0x4, R4 ;  /* 0x000000040f027825 */ /* 0x001fcc00078e0204 */
[----:B------:R-:W-:Y:S05]  /*0940*/  @P1 BRA `(.L_x_32) ;  /* 0x0000000000101947 */ /* 0x000fea0003800000 */
[----:B------:R-:W2:Y:S04]  /*0950*/  LDG.E R11, desc[UR8][R2.64] ;  /* 0x00000008020b7981 */ /* 0x000ea8000c1e1900 */
[----:B------:R-:W2:Y:S02]  /*0960*/  LDG.E R12, desc[UR8][R2.64+0x4] ;  /* 0x00000408020c7981 */ /* 0x000ea4000c1e1900 */
[----:B--2---:R-:W-:-:S13]  /*0970*/  ISETP.GT.AND P2, PT, R11, R12, PT ;  /* 0x0000000c0b00720c */ /* 0x004fda0003f44270 */
[----:B------:R-:W-:Y:S05]  /*0980*/  @P2 BRA `(.L_x_33) ;  /* 0x0000000000242947 */ /* 0x000fea0003800000 */
.L_x_32:
[----:B------:R-:W-:-:S13]  /*0990*/  ISETP.NE.AND P2, PT, R7, 0x1, PT ;  /* 0x000000010700780c */ /* 0x000fda0003f45270 */
[----:B------:R-:W-:Y:S05]  /*09a0*/  @P2 BREAK.RELIABLE B1 ;  /* 0x0000000000012942 */ /* 0x000fea0003800100 */
[----:B------:R-:W-:Y:S05]  /*09b0*/  @P2 BRA `(.L_x_34) ;  /* 0x0000000000242947 */ /* 0x000fea0003800000 */
[----:B------:R-:W-:-:S05]  /*09c0*/  IMAD.WIDE.U32 R12, R15, 0x4, R4 ;  /* 0x000000040f0c7825 */ /* 0x000fca00078e0004 */
[----:B------:R-:W2:Y:S04]  /*09d0*/  LDG.E R11, desc[UR8][R12.64] ;  /* 0x000000080c0b7981 */ /* 0x000ea8000c1e1900 */
[----:B------:R-:W2:Y:S02]  /*09e0*/  LDG.E R12, desc[UR8][R12.64+0x4] ;  /* 0x000004080c0c7981 */ /* 0x000ea4000c1e1900 */
[----:B--2---:R-:W-:-:S13]  /*09f0*/  ISETP.GE.AND P2, PT, R11, R12, PT ;  /* 0x0000000c0b00720c */ /* 0x004fda0003f46270 */
[----:B------:R-:W-:Y:S05]  /*0a00*/  @P2 BREAK.RELIABLE B1 ;  /* 0x0000000000012942 */ /* 0x000fea0003800100 */
[----:B------:R-:W-:Y:S05]  /*0a10*/  @P2 BRA `(.L_x_34) ;  /* 0x00000000000c2947 */ /* 0x000fea0003800000 */
.L_x_33:
[----:B------:R-:W-:Y:S05]  /*0a20*/  BSYNC.RELIABLE B1 ;  /* 0x0000000000017941 */ /* 0x000fea0003800100 */
.L_x_31:
[----:B------:R0:W-:Y:S04]  /*0a30*/  STG.E desc[UR8][R2.64], R12 ;  /* 0x0000000c02007986 */ /* 0x0001e8000c101908 */
[----:B------:R0:W-:Y:S02]  /*0a40*/  STG.E desc[UR8][R2.64+0x4], R11 ;  /* 0x0000040b02007986 */ /* 0x0001e4000c101908 */
.L_x_34:
[----:B------:R-:W-:Y:S05]  /*0a50*/  BSYNC.RECONVERGENT B0 ;  /* 0x0000000000007941 */ /* 0x000fea0003800200 */
.L_x_30:
[----:B------:R-:W-:Y:S05]  /*0a60*/  WARPSYNC.ALL ;  /* 0x0000000000007948 */ /* 0x000fea0003800000 */
[----:B------:R-:W-:-:S13]  /*0a70*/  ISETP.NE.AND P2, PT, R8, 0x1, PT ;  /* 0x000000010800780c */ /* 0x000fda0003f45270 */
[----:B------:R-:W-:Y:S05]  /*0a80*/  @!P2 BRA `(.L_x_29) ;  /* 0x0000000000bca947 */ /* 0x000fea0003800000 */
[----:B------:R-:W-:Y:S04]  /*0a90*/  BSSY.RECONVERGENT B0, `(.L_x_35) ;  /* 0x0000015000007945 */ /* 0x000fe80003800200 */
[----:B------:R-:W-:Y:S04]  /*0aa0*/  BSSY.RELIABLE B1, `(.L_x_36) ;  /* 0x0000011000017945 */ /* 0x000fe80003800100 */
[----:B------:R-:W-:Y:S05]  /*0ab0*/  @P1 BRA `(.L_x_37) ;  /* 0x0000000000101947 */ /* 0x000fea0003800000 */
[----:B0-----:R-:W2:Y:S04]  /*0ac0*/  LDG.E R11, desc[UR8][R2.64+0x4] ;  /* 0x00000408020b7981 */ /* 0x001ea8000c1e1900 */
[----:B------:R-:W2:Y:S02]  /*0ad0*/  LDG.E R12, desc[UR8][R2.64+0x8] ;  /* 0x00000808020c7981 */ /* 0x000ea4000c1e1900 */
[----:B--2---:R-:W-:-:S13]  /*0ae0*/  ISETP.GT.AND P2, PT, R11, R12, PT ;  /* 0x0000000c0b00720c */ /* 0x004fda0003f44270 */
[----:B------:R-:W-:Y:S05]  /*0af0*/  @P2 BRA `(.L_x_38) ;  /* 0x00000000002c2947 */ /* 0x000fea0003800000 */
.L_x_37:
        /* <DEDUP_REMOVED lines=10> */
[----:B------:R0:W5:Y:S02]  /*0ba0*/  LDG.E R12, desc[UR8][R2.64+0x8] ;  /* 0x00000808020c7981 */ /* 0x000164000c1e1900 */
.L_x_38:
[----:B------:R-:W-:Y:S05]  /*0bb0*/  BSYNC.RELIABLE B1 ;  /* 0x0000000000017941 */ /* 0x000fea0003800100 */
.L_x_36:
[----:B-----5:R1:W-:Y:S04]  /*0bc0*/  STG.E desc[UR8][R2.64+0x4], R12 ;  /* 0x0000040c02007986 */ /* 0x0203e8000c101908 */
[----:B------:R1:W-:Y:S02]  /*0bd0*/  STG.E desc[UR8][R2.64+0x8], R11 ;  /* 0x0000080b02007986 */ /* 0x0003e4000c101908 */
.L_x_39:
[----:B------:R-:W-:Y:S05]  /*0be0*/  BSYNC.RECONVERGENT B0 ;  /* 0x0000000000007941 */ /* 0x000fea0003800200 */
.L_x_35:
[----:B------:R-:W-:Y:S05]  /*0bf0*/  WARPSYNC.ALL ;  /* 0x0000000000007948 */ /* 0x000fea0003800000 */
[----:B------:R-:W-:-:S13]  /*0c00*/  ISETP.NE.AND P2, PT, R8, 0x2, PT ;  /* 0x000000020800780c */ /* 0x000fda0003f45270 */
[----:B------:R-:W-:Y:S05]  /*0c10*/  @!P2 BRA `(.L_x_29) ;  /* 0x000000000058a947 */ /* 0x000fea0003800000 */
[----:B------:R-:W-:Y:S04]  /*0c20*/  BSSY.RECONVERGENT B0, `(.L_x_29) ;  /* 0x0000015000007945 */ /* 0x000fe80003800200 */
[----:B------:R-:W-:Y:S04]  /*0c30*/  BSSY.RELIABLE B1, `(.L_x_40) ;  /* 0x0000011000017945 */ /* 0x000fe80003800100 */
[----:B------:R-:W-:Y:S05]  /*0c40*/  @P1 BRA `(.L_x_41) ;  /* 0x0000000000101947 */ /* 0x000fea0003800000 */
[----:B01----:R-:W2:Y:S04]  /*0c50*/  LDG.E R11, desc[UR8][R2.64+0x8] ;  /* 0x00000808020b7981 */ /* 0x003ea8000c1e1900 */
[----:B------:R-:W2:Y:S02]  /*0c60*/  LDG.E R12, desc[UR8][R2.64+0xc] ;  /* 0x00000c08020c7981 */ /* 0x000ea4000c1e1900 */
[----:B--2---:R-:W-:-:S13]  /*0c70*/  ISETP.GT.AND P1, PT, R11, R12, PT ;  /* 0x0000000c0b00720c */ /* 0x004fda0003f24270 */
[----:B------:R-:W-:Y:S05]  /*0c80*/  @P1 BRA `(.L_x_42) ;  /* 0x00000000002c1947 */ /* 0x000fea0003800000 */
.L_x_41:
[----:B------:R-:W-:-:S13]  /*0c90*/  ISETP.NE.AND P1, PT, R7, 0x1, PT ;  /* 0x000000010700780c */ /* 0x000fda0003f25270 */
[----:B------:R-:W-:Y:S05]  /*0ca0*/  @P1 BREAK.RELIABLE B1 ;  /* 0x0000000000011942 */ /* 0x000fea0003800100 */
[----:B------:R-:W-:Y:S05]  /*0cb0*/  @P1 BRA `(.L_x_43) ;  /* 0x00000000002c1947 */ /* 0x000fea0003800000 */
[----:B01----:R-:W-:-:S04]  /*0cc0*/  VIADD R11, R15, 0x2 ;  /* 0x000000020f0b7836 */ /* 0x003fc80000000000 */
[----:B------:R-:W-:-:S05]  /*0cd0*/  IMAD.WIDE.U32 R4, R11, 0x4, R4 ;  /* 0x000000040b047825 */ /* 0x000fca00078e0004 */
[----:B------:R-:W2:Y:S04]  /*0ce0*/  LDG.E R11, desc[UR8][R4.64] ;  /* 0x00000008040b7981 */ /* 0x000ea8000c1e1900 */
[----:B------:R-:W2:Y:S02]  /*0cf0*/  LDG.E R12, desc[UR8][R4.64+0x4] ;  /* 0x00000408040c7981 */ /* 0x000ea4000c1e1900 */
[----:B--2---:R-:W-:-:S13]  /*0d00*/  ISETP.GE.AND P1, PT, R11, R12, PT ;  /* 0x0000000c0b00720c */ /* 0x004fda0003f26270 */
[----:B------:R-:W-:Y:S05]  /*0d10*/  @P1 BREAK.RELIABLE B1 ;  /* 0x0000000000011942 */ /* 0x000fea0003800100 */
[----:B------:R-:W-:Y:S05]  /*0d20*/  @P1 BRA `(.L_x_43) ;  /* 0x0000000000101947 */ /* 0x000fea0003800000 */
[----:B------:R0:W5:Y:S02]  /*0d30*/  LDG.E R12, desc[UR8][R2.64+0xc] ;  /* 0x00000c08020c7981 */ /* 0x000164000c1e1900 */
.L_x_42:
[----:B------:R-:W-:Y:S05]  /*0d40*/  BSYNC.RELIABLE B1 ;  /* 0x0000000000017941 */ /* 0x000fea0003800100 */
.L_x_40:
[----:B-----5:R2:W-:Y:S04]  /*0d50*/  STG.E desc[UR8][R2.64+0x8], R12 ;  /* 0x0000080c02007986 */ /* 0x0205e8000c101908 */
[----:B------:R2:W-:Y:S02]  /*0d60*/  STG.E desc[UR8][R2.64+0xc], R11 ;  /* 0x00000c0b02007986 */ /* 0x0005e4000c101908 */
.L_x_43:
[----:B------:R-:W-:Y:S05]  /*0d70*/  BSYNC.RECONVERGENT B0 ;  /* 0x0000000000007941 */ /* 0x000fea0003800200 */
.L_x_29:
[----:B------:R-:W-:Y:S05]  /*0d80*/  BRA.U UP0, `(.L_x_44) ;  /* 0xfffffff500047547 */ /* 0x000fea000b83ffff */
[----:B------:R-:W-:Y:S05]  /*0d90*/  EXIT ;  /* 0x000000000000794d */ /* 0x000fea0003800000 */
.L_x_45:
        /* <DEDUP_REMOVED lines=14> */
.L_x_47:


//--------------------- .nv.shared.reserved.0     --------------------------
	.section	.nv.shared.reserved.0,"aw",@nobits
	.weak		__nv_reservedSMEM_offset_0_alias
	.size		__nv_reservedSMEM_offset_0_alias, 0, 64
	.other		__nv_reservedSMEM_offset_0_alias,@"STO_CUDA_RESERVED_SHARED STV_DEFAULT"
__nv_reservedSMEM_offset_0_alias:
	.zero		0
	.zero		64


//--------------------- .nv.constant0._Z15ShearSortColumnPii --------------------------
	.section	.nv.constant0._Z15ShearSortColumnPii,"a",@progbits
	.sectionflags	@""
	.align	4
.nv.constant0._Z15ShearSortColumnPii:
	.zero		908


//--------------------- .nv.constant0._Z12ShearSortRowPii --------------------------
	.section	.nv.constant0._Z12ShearSortRowPii,"a",@progbits
	.sectionflags	@""
	.align	4
.nv.constant0._Z12ShearSortRowPii:
	.zero		908


//--------------------- SYMBOLS --------------------------

	.type		.nv.reservedSmem.offset0,@object
	.size		.nv.reservedSmem.offset0,0x4
